//
// Generated by NVIDIA NVVM Compiler
//
// Compiler Build ID: CL-36424714
// Cuda compilation tools, release 13.0, V13.0.88
// Based on NVVM 20.0.0
//

.version 9.0
.target sm_100
.address_size 64

	// .globl	_Z9reductionPfS_
.extern .shared .align 16 .b8 s_d[];

.visible .entry _Z9reductionPfS_(
	.param .u64 .ptr .align 1 _Z9reductionPfS__param_0,
	.param .u64 .ptr .align 1 _Z9reductionPfS__param_1
)
{
	.reg .pred 	%p<10>;
	.reg .b32 	%r<13>;
	.reg .b32 	%f<22>;
	.reg .b64 	%rd<7>;

	ld.param.u64 	%rd2, [_Z9reductionPfS__param_0];
	ld.param.u64 	%rd1, [_Z9reductionPfS__param_1];
	cvta.to.global.u64 	%rd3, %rd2;
	mov.u32 	%r6, %ctaid.x;
	mov.u32 	%r12, %ntid.x;
	mov.u32 	%r2, %tid.x;
	mad.lo.s32 	%r7, %r6, %r12, %r2;
	mul.wide.u32 	%rd4, %r7, 4;
	add.s64 	%rd5, %rd3, %rd4;
	ld.global.f32 	%f1, [%rd5];
	shl.b32 	%r8, %r2, 2;
	mov.u32 	%r9, s_d;
	add.s32 	%r3, %r9, %r8;
	st.shared.f32 	[%r3], %f1;
	bar.sync 	0;
	setp.lt.u32 	%p1, %r12, 64;
	@%p1 bra 	$L__BB0_4;
$L__BB0_1:
	shr.u32 	%r5, %r12, 1;
	setp.ge.u32 	%p2, %r2, %r5;
	@%p2 bra 	$L__BB0_3;
	shl.b32 	%r10, %r5, 2;
	add.s32 	%r11, %r3, %r10;
	ld.shared.f32 	%f2, [%r11];
	ld.shared.f32 	%f3, [%r3];
	add.f32 	%f4, %f2, %f3;
	st.shared.f32 	[%r3], %f4;
$L__BB0_3:
	bar.sync 	0;
	setp.gt.u32 	%p3, %r12, 127;
	mov.u32 	%r12, %r5;
	@%p3 bra 	$L__BB0_1;
$L__BB0_4:
	setp.gt.u32 	%p4, %r2, 15;
	@%p4 bra 	$L__BB0_6;
	ld.shared.f32 	%f5, [%r3+64];
	ld.shared.f32 	%f6, [%r3];
	add.f32 	%f7, %f5, %f6;
	st.shared.f32 	[%r3], %f7;
$L__BB0_6:
	bar.warp.sync 	-1;
	setp.gt.u32 	%p5, %r2, 7;
	@%p5 bra 	$L__BB0_8;
	ld.shared.f32 	%f8, [%r3+32];
	ld.shared.f32 	%f9, [%r3];
	add.f32 	%f10, %f8, %f9;
	st.shared.f32 	[%r3], %f10;
$L__BB0_8:
	bar.warp.sync 	-1;
	setp.gt.u32 	%p6, %r2, 3;
	@%p6 bra 	$L__BB0_10;
	ld.shared.f32 	%f11, [%r3+16];
	ld.shared.f32 	%f12, [%r3];
	add.f32 	%f13, %f11, %f12;
	st.shared.f32 	[%r3], %f13;
$L__BB0_10:
	bar.warp.sync 	-1;
	setp.gt.u32 	%p7, %r2, 1;
	@%p7 bra 	$L__BB0_12;
	ld.shared.f32 	%f14, [%r3+8];
	ld.shared.f32 	%f15, [%r3];
	add.f32 	%f16, %f14, %f15;
	st.shared.f32 	[%r3], %f16;
$L__BB0_12:
	bar.warp.sync 	-1;
	setp.ne.s32 	%p8, %r2, 0;
	@%p8 bra 	$L__BB0_14;
	ld.shared.f32 	%f17, [s_d+4];
	ld.shared.f32 	%f18, [%r3];
	add.f32 	%f19, %f17, %f18;
	st.shared.f32 	[%r3], %f19;
$L__BB0_14:
	setp.ne.s32 	%p9, %r2, 0;
	bar.warp.sync 	-1;
	@%p9 bra 	$L__BB0_16;
	ld.shared.f32 	%f20, [s_d];
	cvta.to.global.u64 	%rd6, %rd1;
	atom.global.add.f32 	%f21, [%rd6], %f20;
$L__BB0_16:
	ret;

}


// ===== COMPILED SASS (sm_100) =====

	.target	sm_100

	.elftype	@"ET_EXEC"


//--------------------- .note.nv.tkinfo           --------------------------
	.section	.note.nv.tkinfo,"",@"SHT_NOTE"
	.sectionflags	@"SHF_NOTE_NV_TKINFO"
	.tkinfo
        /*0018*/ 	.word	0x00000002
        /*0030*/ 	.string	""
        /*0030*/ 	.string	"ptxas"
        /*0030*/ 	.string	"Cuda compilation tools, release 13.0, V13.0.88"
        /*0030*/ 	.string	"Build cuda_13.0.r13.0/compiler.36424714_0"
        /*0030*/ 	.string	"-arch sm_100 -m 64 "



//--------------------- .note.nv.cuinfo           --------------------------
	.section	.note.nv.cuinfo,"",@"SHT_NOTE"
	.sectionflags	@"SHF_NOTE_NV_CUINFO"
        /*0018*/ 	.short	0x0002
        /*001a*/ 	.short	0x0064
        /*001c*/ 	.short	0x0082
	.zero		2


//--------------------- .nv.info                  --------------------------
	.section	.nv.info,"",@"SHT_CUDA_INFO"
	.align	4


	//----- nvinfo : EIATTR_REGCOUNT
	.align		4
        /*0000*/ 	.byte	0x04, 0x2f
        /*0002*/ 	.short	(.L_1 - .L_0)
	.align		4
.L_0:
        /*0004*/ 	.word	index@(_Z9reductionPfS_)
        /*0008*/ 	.word	0x0000000a


	//----- nvinfo : EIATTR_FRAME_SIZE
	.align		4
.L_1:
        /*000c*/ 	.byte	0x04, 0x11
        /*000e*/ 	.short	(.L_3 - .L_2)
	.align		4
.L_2:
        /*0010*/ 	.word	index@(_Z9reductionPfS_)
        /*0014*/ 	.word	0x00000000


	//----- nvinfo : EIATTR_MIN_STACK_SIZE
	.align		4
.L_3:
        /*0018*/ 	.byte	0x04, 0x12
        /*001a*/ 	.short	(.L_5 - .L_4)
	.align		4
.L_4:
        /*001c*/ 	.word	index@(_Z9reductionPfS_)
        /*0020*/ 	.word	0x00000000
.L_5:


//--------------------- .nv.compat                --------------------------
	.section	.nv.compat,"",@"SHT_CUDA_COMPAT_INFO"
	.align	4
        /*0000*/ 	.byte	0x02, 0x09, 0x00, 0x00, 0x02, 0x02, 0x01, 0x00, 0x02, 0x05, 0x05, 0x00, 0x03, 0x07, 0x01, 0x01
        /*0010*/ 	.byte	0x02, 0x03, 0x00, 0x00, 0x02, 0x06, 0x01, 0x00, 0x04, 0x0b, 0x08, 0x00, 0x09, 0x00, 0x00, 0x00
        /*0020*/ 	.byte	0x00, 0x00, 0x00, 0x00


//--------------------- .nv.info._Z9reductionPfS_ --------------------------
	.section	.nv.info._Z9reductionPfS_,"",@"SHT_CUDA_INFO"
	.sectionflags	@""
	.align	4


	//----- nvinfo : EIATTR_CUDA_API_VERSION
	.align		4
        /*0000*/ 	.byte	0x04, 0x37
        /*0002*/ 	.short	(.L_7 - .L_6)
.L_6:
        /*0004*/ 	.word	0x00000082


	//----- nvinfo : EIATTR_KPARAM_INFO
	.align		4
.L_7:
        /*0008*/ 	.byte	0x04, 0x17
        /*000a*/ 	.short	(.L_9 - .L_8)
.L_8:
        /*000c*/ 	.word	0x00000000
        /*0010*/ 	.short	0x0001
        /*0012*/ 	.short	0x0008
        /*0014*/ 	.byte	0x00, 0xf5, 0x21, 0x00


	//----- nvinfo : EIATTR_KPARAM_INFO
	.align		4
.L_9:
        /*0018*/ 	.byte	0x04, 0x17
        /*001a*/ 	.short	(.L_11 - .L_10)
.L_10:
        /*001c*/ 	.word	0x00000000
        /*0020*/ 	.short	0x0000
        /*0022*/ 	.short	0x0000
        /*0024*/ 	.byte	0x00, 0xf5, 0x21, 0x00


	//----- nvinfo : EIATTR_SPARSE_MMA_MASK
	.align		4
.L_11:
        /*0028*/ 	.byte	0x03, 0x50
        /*002a*/ 	.short	0x0000


	//----- nvinfo : EIATTR_MAXREG_COUNT
	.align		4
        /*002c*/ 	.byte	0x03, 0x1b
        /*002e*/ 	.short	0x00ff


	//----- nvinfo : EIATTR_NUM_BARRIERS
	.align		4
        /*0030*/ 	.byte	0x02, 0x4c
        /*0032*/ 	.byte	0x01
	.zero		1


	//----- nvinfo : EIATTR_MERCURY_ISA_VERSION
	.align		4
        /*0034*/ 	.byte	0x03, 0x5f
        /*0036*/ 	.short	0x0101


	//----- nvinfo : EIATTR_COOP_GROUP_MASK_REGIDS
	.align		4
        /*0038*/ 	.byte	0x04, 0x29
        /*003a*/ 	.short	(.L_13 - .L_12)


	//   ....[0]....
.L_12:
        /*003c*/ 	.word	0xffffffff


	//   ....[1]....
        /*0040*/ 	.word	0xffffffff


	//   ....[2]....
        /*0044*/ 	.word	0xffffffff


	//   ....[3]....
        /*0048*/ 	.word	0xffffffff


	//   ....[4]....
        /*004c*/ 	.word	0xffffffff


	//----- nvinfo : EIATTR_COOP_GROUP_INSTR_OFFSETS
	.align		4
.L_13:
        /*0050*/ 	.byte	0x04, 0x28
        /*0052*/ 	.short	(.L_15 - .L_14)


	//   ....[0]....
.L_14:
        /*0054*/ 	.word	0x00000230


	//   ....[1]....
        /*0058*/ 	.word	0x00000290


	//   ....[2]....
        /*005c*/ 	.word	0x00000320


	//   ....[3]....
        /*0060*/ 	.word	0x00000370


	//   ....[4]....
        /*0064*/ 	.word	0x000003c0


	//----- nvinfo : EIATTR_VRC_CTA_INIT_COUNT
	.align		4
.L_15:
        /*0068*/ 	.byte	0x02, 0x4a
	.zero		1
	.zero		1


	//----- nvinfo : EIATTR_EXIT_INSTR_OFFSETS
	.align		4
        /*006c*/ 	.byte	0x04, 0x1c
        /*006e*/ 	.short	(.L_17 - .L_16)


	//   ....[0]....
.L_16:
        /*0070*/ 	.word	0x000003d0


	//   ....[1]....
        /*0074*/ 	.word	0x00000440


	//----- nvinfo : EIATTR_CBANK_PARAM_SIZE
	.align		4
.L_17:
        /*0078*/ 	.byte	0x03, 0x19
        /*007a*/ 	.short	0x0010


	//----- nvinfo : EIATTR_PARAM_CBANK
	.align		4
        /*007c*/ 	.byte	0x04, 0x0a
        /*007e*/ 	.short	(.L_19 - .L_18)
	.align		4
.L_18:
        /*0080*/ 	.word	index@(.nv.constant0._Z9reductionPfS_)
        /*0084*/ 	.short	0x0380
        /*0086*/ 	.short	0x0010


	//----- nvinfo : EIATTR_SW_WAR
	.align		4
.L_19:
        /*0088*/ 	.byte	0x04, 0x36
        /*008a*/ 	.short	(.L_21 - .L_20)
.L_20:
        /*008c*/ 	.word	0x00000008
.L_21:


//--------------------- .nv.callgraph             --------------------------
	.section	.nv.callgraph,"",@"SHT_CUDA_CALLGRAPH"
	.align	4
	.sectionentsize	8
	.align		4
        /*0000*/ 	.word	0x00000000
	.align		4
        /*0004*/ 	.word	0xffffffff
	.align		4
        /*0008*/ 	.word	0x00000000
	.align		4
        /*000c*/ 	.word	0xfffffffe
	.align		4
        /*0010*/ 	.word	0x00000000
	.align		4
        /*0014*/ 	.word	0xfffffffd
	.align		4
        /*0018*/ 	.word	0x00000000
	.align		4
        /*001c*/ 	.word	0xfffffffc


//--------------------- .text._Z9reductionPfS_    --------------------------
	.section	.text._Z9reductionPfS_,"ax",@progbits
	.align	128
        .global         _Z9reductionPfS_
        .type           _Z9reductionPfS_,@function
        .size           _Z9reductionPfS_,(.L_x_3 - _Z9reductionPfS_)
        .other          _Z9reductionPfS_,@"STO_CUDA_ENTRY STV_DEFAULT"
_Z9reductionPfS_:
.text._Z9reductionPfS_:
[----:B------:R-:W-:Y:S01]  /*0000*/  LDC R1, c[0x0][0x37c] ;  /* 0x0000df00ff017b82 */ /* 0x000fe20000000800 */
[----:B------:R-:W0:Y:S07]  /*0010*/  S2R R7, SR_TID.X ;  /* 0x0000000000077919 */ /* 0x000e2e0000002100 */
[----:B------:R-:W0:Y:S01]  /*0020*/  S2UR UR4, SR_CTAID.X ;  /* 0x00000000000479c3 */ /* 0x000e220000002500 */
[----:B------:R-:W1:Y:S07]  /*0030*/  LDCU.64 UR6, c[0x0][0x358] ;  /* 0x00006b00ff0677ac */ /* 0x000e6e0008000a00 */
[----:B------:R-:W0:Y:S08]  /*0040*/  LDC R0, c[0x0][0x360] ;  /* 0x0000d800ff007b82 */ /* 0x000e300000000800 */
[----:B------:R-:W2:Y:S01]  /*0050*/  LDC.64 R2, c[0x0][0x380] ;  /* 0x0000e000ff027b82 */ /* 0x000ea20000000a00 */
[----:B0-----:R-:W-:-:S04]  /*0060*/  IMAD R5, R0, UR4, R7 ;  /* 0x0000000400057c24 */ /* 0x001fc8000f8e0207 */
[----:B--2---:R-:W-:-:S06]  /*0070*/  IMAD.WIDE.U32 R2, R5, 0x4, R2 ;  /* 0x0000000405027825 */ /* 0x004fcc00078e0002 */
[----:B-1----:R-:W2:Y:S01]  /*0080*/  LDG.E R2, desc[UR6][R2.64] ;  /* 0x0000000602027981 */ /* 0x002ea2000c1e1900 */
[----:B------:R-:W0:Y:S01]  /*0090*/  S2UR UR5, SR_CgaCtaId ;  /* 0x00000000000579c3 */ /* 0x000e220000008800 */
[----:B------:R-:W-:Y:S01]  /*00a0*/  UMOV UR4, 0x400 ;  /* 0x0000040000047882 */ /* 0x000fe20000000000 */
[----:B------:R-:W-:Y:S02]  /*00b0*/  ISETP.GE.U32.AND P1, PT, R0, 0x40, PT ;  /* 0x000000400000780c */ /* 0x000fe40003f26070 */
[----:B------:R-:W-:Y:S01]  /*00c0*/  ISETP.GT.U32.AND P0, PT, R7, 0xf, PT ;  /* 0x0000000f0700780c */ /* 0x000fe20003f04070 */
[----:B0-----:R-:W-:-:S06]  /*00d0*/  ULEA UR4, UR5, UR4, 0x18 ;  /* 0x0000000405047291 */ /* 0x001fcc000f8ec0ff */
[----:B------:R-:W-:-:S05]  /*00e0*/  LEA R5, R7, UR4, 0x2 ;  /* 0x0000000407057c11 */ /* 0x000fca000f8e10ff */
[----:B--2---:R0:W-:Y:S01]  /*00f0*/  STS [R5], R2 ;  /* 0x0000000205007388 */ /* 0x0041e20000000800 */
[----:B------:R-:W-:Y:S06]  /*0100*/  BAR.SYNC.DEFER_BLOCKING 0x0 ;  /* 0x0000000000007b1d */ /* 0x000fec0000010000 */
[----:B------:R-:W-:Y:S05]  /*0110*/  @!P1 BRA `(.L_x_0) ;  /* 0x00000000002c9947 */ /* 0x000fea0003800000 */
.L_x_1:
[----:B------:R-:W-:-:S04]  /*0120*/  SHF.R.U32.HI R6, RZ, 0x1, R0 ;  /* 0x00000001ff067819 */ /* 0x000fc80000011600 */
[----:B------:R-:W-:-:S13]  /*0130*/  ISETP.GE.U32.AND P1, PT, R7, R6, PT ;  /* 0x000000060700720c */ /* 0x000fda0003f26070 */
[----:B0-----:R-:W-:Y:S01]  /*0140*/  @!P1 IMAD R2, R6, 0x4, R5 ;  /* 0x0000000406029824 */ /* 0x001fe200078e0205 */
[----:B------:R-:W-:Y:S05]  /*0150*/  @!P1 LDS R3, [R5] ;  /* 0x0000000005039984 */ /* 0x000fea0000000800 */
[----:B------:R-:W0:Y:S02]  /*0160*/  @!P1 LDS R2, [R2] ;  /* 0x0000000002029984 */ /* 0x000e240000000800 */
[----:B0-----:R-:W-:-:S05]  /*0170*/  @!P1 FADD R4, R2, R3 ;  /* 0x0000000302049221 */ /* 0x001fca0000000000 */
[----:B------:R1:W-:Y:S01]  /*0180*/  @!P1 STS [R5], R4 ;  /* 0x0000000405009388 */ /* 0x0003e20000000800 */
[----:B------:R-:W-:Y:S01]  /*0190*/  BAR.SYNC.DEFER_BLOCKING 0x0 ;  /* 0x0000000000007b1d */ /* 0x000fe20000010000 */
[----:B------:R-:W-:Y:S01]  /*01a0*/  ISETP.GT.U32.AND P1, PT, R0, 0x7f, PT ;  /* 0x0000007f0000780c */ /* 0x000fe20003f24070 */
[----:B------:R-:W-:-:S12]  /*01b0*/  IMAD.MOV.U32 R0, RZ, RZ, R6 ;  /* 0x000000ffff007224 */ /* 0x000fd800078e0006 */
[----:B-1----:R-:W-:Y:S05]  /*01c0*/  @P1 BRA `(.L_x_1) ;  /* 0xfffffffc00d41947 */ /* 0x002fea000383ffff */
.L_x_0:
[----:B------:R-:W-:Y:S01]  /*01d0*/  @!P0 LDS R0, [R5+0x40] ;  /* 0x0000400005008984 */ /* 0x000fe20000000800 */
[C---:B------:R-:W-:Y:S02]  /*01e0*/  ISETP.GT.U32.AND P1, PT, R7.reuse, 0x7, PT ;  /* 0x000000070700780c */ /* 0x040fe40003f24070 */
[----:B------:R-:W-:Y:S01]  /*01f0*/  ISETP.NE.AND P2, PT, R7, RZ, PT ;  /* 0x000000ff0700720c */ /* 0x000fe20003f45270 */
[----:B------:R-:W1:Y:S02]  /*0200*/  @!P0 LDS R3, [R5] ;  /* 0x0000000005038984 */ /* 0x000e640000000800 */
[----:B-1----:R-:W-:-:S05]  /*0210*/  @!P0 FADD R0, R0, R3 ;  /* 0x0000000300008221 */ /* 0x002fca0000000000 */
[----:B------:R-:W-:Y:S01]  /*0220*/  @!P0 STS [R5], R0 ;  /* 0x0000000005008388 */ /* 0x000fe20000000800 */
[----:B------:R-:W-:-:S03]  /*0230*/  NOP ;  /* 0x0000000000007918 */ /* 0x000fc60000000000 */
[----:B0-----:R-:W-:Y:S01]  /*0240*/  @!P1 LDS R2, [R5+0x20] ;  /* 0x0000200005029984 */ /* 0x001fe20000000800 */
[----:B------:R-:W-:-:S03]  /*0250*/  ISETP.GT.U32.AND P0, PT, R7, 0x3, PT ;  /* 0x000000030700780c */ /* 0x000fc60003f04070 */
[----:B------:R-:W0:Y:S02]  /*0260*/  @!P1 LDS R3, [R5] ;  /* 0x0000000005039984 */ /* 0x000e240000000800 */
[----:B0-----:R-:W-:-:S05]  /*0270*/  @!P1 FADD R2, R2, R3 ;  /* 0x0000000302029221 */ /* 0x001fca0000000000 */
[----:B------:R0:W-:Y:S01]  /*0280*/  @!P1 STS [R5], R2 ;  /* 0x0000000205009388 */ /* 0x0001e20000000800 */
[----:B------:R-:W-:-:S03]  /*0290*/  NOP ;  /* 0x0000000000007918 */ /* 0x000fc60000000000 */
[----:B------:R-:W-:Y:S01]  /*02a0*/  @!P0 LDS R3, [R5+0x10] ;  /* 0x0000100005038984 */ /* 0x000fe20000000800 */
[----:B------:R-:W-:Y:S02]  /*02b0*/  ISETP.GT.U32.AND P1, PT, R7, 0x1, PT ;  /* 0x000000010700780c */ /* 0x000fe40003f24070 */
[----:B0-----:R-:W-:Y:S01]  /*02c0*/  @!P2 MOV R2, 0x400 ;  /* 0x000004000002a802 */ /* 0x001fe20000000f00 */
[----:B------:R-:W0:Y:S01]  /*02d0*/  @!P0 LDS R4, [R5] ;  /* 0x0000000005048984 */ /* 0x000e220000000800 */
[----:B------:R-:W1:Y:S02]  /*02e0*/  @!P2 S2R R7, SR_CgaCtaId ;  /* 0x000000000007a919 */ /* 0x000e640000008800 */
[----:B-1----:R-:W-:Y:S01]  /*02f0*/  @!P2 LEA R7, R7, R2, 0x18 ;  /* 0x000000020707a211 */ /* 0x002fe200078ec0ff */
[----:B0-----:R-:W-:-:S05]  /*0300*/  @!P0 FADD R4, R3, R4 ;  /* 0x0000000403048221 */ /* 0x001fca0000000000 */
[----:B------:R-:W-:Y:S01]  /*0310*/  @!P0 STS [R5], R4 ;  /* 0x0000000405008388 */ /* 0x000fe20000000800 */
[----:B------:R-:W-:-:S03]  /*0320*/  NOP ;  /* 0x0000000000007918 */ /* 0x000fc60000000000 */
[----:B------:R-:W-:Y:S04]  /*0330*/  @!P1 LDS R0, [R5+0x8] ;  /* 0x0000080005009984 */ /* 0x000fe80000000800 */
[----:B------:R-:W0:Y:S02]  /*0340*/  @!P1 LDS R3, [R5] ;  /* 0x0000000005039984 */ /* 0x000e240000000800 */
[----:B0-----:R-:W-:-:S05]  /*0350*/  @!P1 FADD R0, R0, R3 ;  /* 0x0000000300009221 */ /* 0x001fca0000000000 */
[----:B------:R-:W-:Y:S01]  /*0360*/  @!P1 STS [R5], R0 ;  /* 0x0000000005009388 */ /* 0x000fe20000000800 */
[----:B------:R-:W-:-:S03]  /*0370*/  NOP ;  /* 0x0000000000007918 */ /* 0x000fc60000000000 */
[----:B------:R-:W-:Y:S04]  /*0380*/  @!P2 LDS R2, [R7+0x4] ;  /* 0x000004000702a984 */ /* 0x000fe80000000800 */
[----:B------:R-:W0:Y:S02]  /*0390*/  @!P2 LDS R3, [R5] ;  /* 0x000000000503a984 */ /* 0x000e240000000800 */
[----:B0-----:R-:W-:-:S05]  /*03a0*/  @!P2 FADD R2, R2, R3 ;  /* 0x000000030202a221 */ /* 0x001fca0000000000 */
[----:B------:R0:W-:Y:S01]  /*03b0*/  @!P2 STS [R5], R2 ;  /* 0x000000020500a388 */ /* 0x0001e20000000800 */
[----:B------:R-:W-:Y:S01]  /*03c0*/  NOP ;  /* 0x0000000000007918 */ /* 0x000fe20000000000 */
[----:B------:R-:W-:Y:S05]  /*03d0*/  @P2 EXIT ;  /* 0x000000000000294d */ /* 0x000fea0003800000 */
[----:B------:R-:W1:Y:S01]  /*03e0*/  S2UR UR5, SR_CgaCtaId ;  /* 0x00000000000579c3 */ /* 0x000e620000008800 */
[----:B------:R-:W-:-:S07]  /*03f0*/  UMOV UR4, 0x400 ;  /* 0x0000040000047882 */ /* 0x000fce0000000000 */
[----:B0-----:R-:W0:Y:S01]  /*0400*/  LDC.64 R2, c[0x0][0x388] ;  /* 0x0000e200ff027b82 */ /* 0x001e220000000a00 */
[----:B-1----:R-:W-:-:S09]  /*0410*/  ULEA UR4, UR5, UR4, 0x18 ;  /* 0x0000000405047291 */ /* 0x002fd2000f8ec0ff */
[----:B------:R-:W0:Y:S04]  /*0420*/  LDS R5, [UR4] ;  /* 0x00000004ff057984 */ /* 0x000e280008000800 */
[----:B0-----:R-:W-:Y:S01]  /*0430*/  REDG.E.ADD.F32.FTZ.RN.STRONG.GPU desc[UR6][R2.64], R5 ;  /* 0x00000005020079a6 */ /* 0x001fe2000c12f306 */
[----:B------:R-:W-:Y:S05]  /*0440*/  EXIT ;  /* 0x000000000000794d */ /* 0x000fea0003800000 */
.L_x_2:
[----:B------:R-:W-:-:S00]  /*0450*/  BRA `(.L_x_2) ;  /* 0xfffffffc00fc7947 */ /* 0x000fc0000383ffff */
[----:B------:R-:W-:-:S00]  /*0460*/  NOP ;  /* 0x0000000000007918 */ /* 0x000fc00000000000 */
        /* <DEDUP_REMOVED lines=9> */
.L_x_3:


//--------------------- .nv.shared._Z9reductionPfS_ --------------------------
	.section	.nv.shared._Z9reductionPfS_,"aw",@nobits
	.sectionflags	@""
	.align	16
	.zero		1024


//--------------------- .nv.shared.reserved.0     --------------------------
	.section	.nv.shared.reserved.0,"aw",@nobits
	.weak		__nv_reservedSMEM_offset_0_alias
	.size		__nv_reservedSMEM_offset_0_alias, 0, 64
	.other		__nv_reservedSMEM_offset_0_alias,@"STO_CUDA_RESERVED_SHARED STV_DEFAULT"
__nv_reservedSMEM_offset_0_alias:
	.zero		0
	.zero		64


//--------------------- .nv.constant0._Z9reductionPfS_ --------------------------
	.section	.nv.constant0._Z9reductionPfS_,"a",@progbits
	.sectionflags	@""
	.align	4
.nv.constant0._Z9reductionPfS_:
	.zero		912


//--------------------- SYMBOLS --------------------------

	.type		.nv.reservedSmem.offset0,@object
	.size		.nv.reservedSmem.offset0,0x4
	.type		.nv.reservedSmem.cap,@object
	.size		.nv.reservedSmem.cap,0x4
